//
// Generated by NVIDIA NVVM Compiler
//
// Compiler Build ID: CL-36424714
// Cuda compilation tools, release 13.0, V13.0.88
// Based on NVVM 20.0.0
//

.version 9.0
.target sm_100
.address_size 64

	// .globl	_Z6kernelPfS_
// _ZZ6kernelPfS_E5sdata has been demoted

.visible .entry _Z6kernelPfS_(
	.param .u64 .ptr .align 1 _Z6kernelPfS__param_0,
	.param .u64 .ptr .align 1 _Z6kernelPfS__param_1
)
{
	.reg .pred 	%p<6>;
	.reg .b32 	%r<26>;
	.reg .b32 	%f<10>;
	.reg .b64 	%rd<9>;
	// demoted variable
	.shared .align 4 .b8 _ZZ6kernelPfS_E5sdata[1432];
	ld.param.u64 	%rd2, [_Z6kernelPfS__param_0];
	ld.param.u64 	%rd1, [_Z6kernelPfS__param_1];
	cvta.to.global.u64 	%rd3, %rd2;
	mov.u32 	%r1, %ctaid.x;
	mov.u32 	%r8, %nctaid.x;
	mul.lo.s32 	%r9, %r1, %r8;
	mov.u32 	%r2, %tid.x;
	mul.lo.s32 	%r10, %r9, %r2;
	mul.wide.s32 	%rd4, %r10, 4;
	add.s64 	%rd5, %rd3, %rd4;
	ld.global.f32 	%f3, [%rd5];
	shl.b32 	%r11, %r2, 2;
	mov.u32 	%r12, _ZZ6kernelPfS_E5sdata;
	add.s32 	%r13, %r12, %r11;
	st.shared.f32 	[%r13], %f3;
	bar.sync 	0;
	mov.u32 	%r3, %ntid.x;
	setp.lt.u32 	%p1, %r3, 2;
	@%p1 bra 	$L__BB0_8;
	mov.b32 	%r25, 1;
$L__BB0_2:
	shl.b32 	%r5, %r25, 1;
	mul.lo.s32 	%r6, %r5, %r2;
	setp.ge.u32 	%p2, %r6, %r3;
	@%p2 bra 	$L__BB0_7;
	add.s32 	%r7, %r6, %r25;
	setp.ge.u32 	%p3, %r7, %r3;
	@%p3 bra 	$L__BB0_5;
	shl.b32 	%r19, %r7, 2;
	add.s32 	%r21, %r12, %r19;
	ld.shared.f32 	%f9, [%r21];
	bra.uni 	$L__BB0_6;
$L__BB0_5:
	shl.b32 	%r15, %r7, 2;
	add.s32 	%r17, %r12, %r15;
	mov.b32 	%r18, 0;
	st.shared.u32 	[%r17], %r18;
	mov.f32 	%f9, 0f00000000;
$L__BB0_6:
	shl.b32 	%r22, %r6, 2;
	add.s32 	%r24, %r12, %r22;
	ld.shared.f32 	%f5, [%r24];
	add.f32 	%f6, %f9, %f5;
	st.shared.f32 	[%r24], %f6;
$L__BB0_7:
	bar.sync 	0;
	setp.lt.u32 	%p4, %r5, %r3;
	mov.u32 	%r25, %r5;
	@%p4 bra 	$L__BB0_2;
$L__BB0_8:
	setp.ne.s32 	%p5, %r2, 0;
	@%p5 bra 	$L__BB0_10;
	ld.shared.f32 	%f7, [_ZZ6kernelPfS_E5sdata];
	div.rn.f32 	%f8, %f7, 0f43B30000;
	cvta.to.global.u64 	%rd6, %rd1;
	mul.wide.u32 	%rd7, %r1, 4;
	add.s64 	%rd8, %rd6, %rd7;
	st.global.f32 	[%rd8], %f8;
	bar.sync 	0;
$L__BB0_10:
	ret;

}


// ===== COMPILED SASS (sm_100) =====

	.target	sm_100

	.elftype	@"ET_EXEC"


//--------------------- .note.nv.tkinfo           --------------------------
	.section	.note.nv.tkinfo,"",@"SHT_NOTE"
	.sectionflags	@"SHF_NOTE_NV_TKINFO"
	.tkinfo
        /*0018*/ 	.word	0x00000002
        /*0030*/ 	.string	""
        /*0030*/ 	.string	"ptxas"
        /*0030*/ 	.string	"Cuda compilation tools, release 13.0, V13.0.88"
        /*0030*/ 	.string	"Build cuda_13.0.r13.0/compiler.36424714_0"
        /*0030*/ 	.string	"-arch sm_100 -m 64 "



//--------------------- .note.nv.cuinfo           --------------------------
	.section	.note.nv.cuinfo,"",@"SHT_NOTE"
	.sectionflags	@"SHF_NOTE_NV_CUINFO"
        /*0018*/ 	.short	0x0002
        /*001a*/ 	.short	0x0064
        /*001c*/ 	.short	0x0082
	.zero		2


//--------------------- .nv.info                  --------------------------
	.section	.nv.info,"",@"SHT_CUDA_INFO"
	.align	4


	//----- nvinfo : EIATTR_REGCOUNT
	.align		4
        /*0000*/ 	.byte	0x04, 0x2f
        /*0002*/ 	.short	(.L_1 - .L_0)
	.align		4
.L_0:
        /*0004*/ 	.word	index@(_Z6kernelPfS_)
        /*0008*/ 	.word	0x0000000d


	//----- nvinfo : EIATTR_FRAME_SIZE
	.align		4
.L_1:
        /*000c*/ 	.byte	0x04, 0x11
        /*000e*/ 	.short	(.L_3 - .L_2)
	.align		4
.L_2:
        /*0010*/ 	.word	index@($__internal_0_$__cuda_sm3x_div_rn_noftz_f32_slowpath)
        /*0014*/ 	.word	0x00000000


	//----- nvinfo : EIATTR_FRAME_SIZE
	.align		4
.L_3:
        /*0018*/ 	.byte	0x04, 0x11
        /*001a*/ 	.short	(.L_5 - .L_4)
	.align		4
.L_4:
        /*001c*/ 	.word	index@(_Z6kernelPfS_)
        /*0020*/ 	.word	0x00000000


	//----- nvinfo : EIATTR_MIN_STACK_SIZE
	.align		4
.L_5:
        /*0024*/ 	.byte	0x04, 0x12
        /*0026*/ 	.short	(.L_7 - .L_6)
	.align		4
.L_6:
        /*0028*/ 	.word	index@(_Z6kernelPfS_)
        /*002c*/ 	.word	0x00000000
.L_7:


//--------------------- .nv.compat                --------------------------
	.section	.nv.compat,"",@"SHT_CUDA_COMPAT_INFO"
	.align	4
        /*0000*/ 	.byte	0x02, 0x09, 0x00, 0x00, 0x02, 0x02, 0x01, 0x00, 0x02, 0x05, 0x05, 0x00, 0x03, 0x07, 0x01, 0x01
        /*0010*/ 	.byte	0x02, 0x03, 0x00, 0x00, 0x02, 0x06, 0x01, 0x00, 0x04, 0x0b, 0x08, 0x00, 0x01, 0x00, 0x00, 0x00
        /*0020*/ 	.byte	0x00, 0x00, 0x00, 0x00


//--------------------- .nv.info._Z6kernelPfS_    --------------------------
	.section	.nv.info._Z6kernelPfS_,"",@"SHT_CUDA_INFO"
	.sectionflags	@""
	.align	4


	//----- nvinfo : EIATTR_CUDA_API_VERSION
	.align		4
        /*0000*/ 	.byte	0x04, 0x37
        /*0002*/ 	.short	(.L_9 - .L_8)
.L_8:
        /*0004*/ 	.word	0x00000082


	//----- nvinfo : EIATTR_KPARAM_INFO
	.align		4
.L_9:
        /*0008*/ 	.byte	0x04, 0x17
        /*000a*/ 	.short	(.L_11 - .L_10)
.L_10:
        /*000c*/ 	.word	0x00000000
        /*0010*/ 	.short	0x0001
        /*0012*/ 	.short	0x0008
        /*0014*/ 	.byte	0x00, 0xf5, 0x21, 0x00


	//----- nvinfo : EIATTR_KPARAM_INFO
	.align		4
.L_11:
        /*0018*/ 	.byte	0x04, 0x17
        /*001a*/ 	.short	(.L_13 - .L_12)
.L_12:
        /*001c*/ 	.word	0x00000000
        /*0020*/ 	.short	0x0000
        /*0022*/ 	.short	0x0000
        /*0024*/ 	.byte	0x00, 0xf5, 0x21, 0x00


	//----- nvinfo : EIATTR_SPARSE_MMA_MASK
	.align		4
.L_13:
        /*0028*/ 	.byte	0x03, 0x50
        /*002a*/ 	.short	0x0000


	//----- nvinfo : EIATTR_MAXREG_COUNT
	.align		4
        /*002c*/ 	.byte	0x03, 0x1b
        /*002e*/ 	.short	0x00ff


	//----- nvinfo : EIATTR_NUM_BARRIERS
	.align		4
        /*0030*/ 	.byte	0x02, 0x4c
        /*0032*/ 	.byte	0x01
	.zero		1


	//----- nvinfo : EIATTR_MERCURY_ISA_VERSION
	.align		4
        /*0034*/ 	.byte	0x03, 0x5f
        /*0036*/ 	.short	0x0101


	//----- nvinfo : EIATTR_VRC_CTA_INIT_COUNT
	.align		4
        /*0038*/ 	.byte	0x02, 0x4a
	.zero		1
	.zero		1


	//----- nvinfo : EIATTR_EXIT_INSTR_OFFSETS
	.align		4
        /*003c*/ 	.byte	0x04, 0x1c
        /*003e*/ 	.short	(.L_15 - .L_14)


	//   ....[0]....
.L_14:
        /*0040*/ 	.word	0x00000290


	//   ....[1]....
        /*0044*/ 	.word	0x000003d0


	//----- nvinfo : EIATTR_CRS_STACK_SIZE
	.align		4
.L_15:
        /*0048*/ 	.byte	0x04, 0x1e
        /*004a*/ 	.short	(.L_17 - .L_16)
.L_16:
        /*004c*/ 	.word	0x00000000


	//----- nvinfo : EIATTR_CBANK_PARAM_SIZE
	.align		4
.L_17:
        /*0050*/ 	.byte	0x03, 0x19
        /*0052*/ 	.short	0x0010


	//----- nvinfo : EIATTR_PARAM_CBANK
	.align		4
        /*0054*/ 	.byte	0x04, 0x0a
        /*0056*/ 	.short	(.L_19 - .L_18)
	.align		4
.L_18:
        /*0058*/ 	.word	index@(.nv.constant0._Z6kernelPfS_)
        /*005c*/ 	.short	0x0380
        /*005e*/ 	.short	0x0010


	//----- nvinfo : EIATTR_SW_WAR
	.align		4
.L_19:
        /*0060*/ 	.byte	0x04, 0x36
        /*0062*/ 	.short	(.L_21 - .L_20)
.L_20:
        /*0064*/ 	.word	0x00000008
.L_21:


//--------------------- .nv.callgraph             --------------------------
	.section	.nv.callgraph,"",@"SHT_CUDA_CALLGRAPH"
	.align	4
	.sectionentsize	8
	.align		4
        /*0000*/ 	.word	0x00000000
	.align		4
        /*0004*/ 	.word	0xffffffff
	.align		4
        /*0008*/ 	.word	0x00000000
	.align		4
        /*000c*/ 	.word	0xfffffffe
	.align		4
        /*0010*/ 	.word	0x00000000
	.align		4
        /*0014*/ 	.word	0xfffffffd
	.align		4
        /*0018*/ 	.word	0x00000000
	.align		4
        /*001c*/ 	.word	0xfffffffc


//--------------------- .text._Z6kernelPfS_       --------------------------
	.section	.text._Z6kernelPfS_,"ax",@progbits
	.align	128
        .global         _Z6kernelPfS_
        .type           _Z6kernelPfS_,@function
        .size           _Z6kernelPfS_,(.L_x_14 - _Z6kernelPfS_)
        .other          _Z6kernelPfS_,@"STO_CUDA_ENTRY STV_DEFAULT"
_Z6kernelPfS_:
.text._Z6kernelPfS_:
[----:B------:R-:W-:Y:S01]  /*0000*/  LDC R1, c[0x0][0x37c] ;  /* 0x0000df00ff017b82 */ /* 0x000fe20000000800 */
[----:B------:R-:W0:Y:S01]  /*0010*/  S2R R2, SR_CTAID.X ;  /* 0x0000000000027919 */ /* 0x000e220000002500 */
[----:B------:R-:W0:Y:S06]  /*0020*/  LDCU UR4, c[0x0][0x370] ;  /* 0x00006e00ff0477ac */ /* 0x000e2c0008000800 */
[----:B------:R-:W1:Y:S01]  /*0030*/  LDC.64 R4, c[0x0][0x380] ;  /* 0x0000e000ff047b82 */ /* 0x000e620000000a00 */
[----:B------:R-:W2:Y:S01]  /*0040*/  S2R R7, SR_TID.X ;  /* 0x0000000000077919 */ /* 0x000ea20000002100 */
[----:B------:R-:W3:Y:S01]  /*0050*/  LDCU.64 UR8, c[0x0][0x358] ;  /* 0x00006b00ff0877ac */ /* 0x000ee20008000a00 */
[----:B0-----:R-:W-:-:S04]  /*0060*/  IMAD R0, R2, UR4, RZ ;  /* 0x0000000402007c24 */ /* 0x001fc8000f8e02ff */
[----:B--2---:R-:W-:-:S04]  /*0070*/  IMAD R3, R0, R7, RZ ;  /* 0x0000000700037224 */ /* 0x004fc800078e02ff */
[----:B-1----:R-:W-:-:S06]  /*0080*/  IMAD.WIDE R4, R3, 0x4, R4 ;  /* 0x0000000403047825 */ /* 0x002fcc00078e0204 */
[----:B---3--:R-:W2:Y:S01]  /*0090*/  LDG.E R4, desc[UR8][R4.64] ;  /* 0x0000000804047981 */ /* 0x008ea2000c1e1900 */
[----:B------:R-:W0:Y:S01]  /*00a0*/  S2UR UR5, SR_CgaCtaId ;  /* 0x00000000000579c3 */ /* 0x000e220000008800 */
[----:B------:R-:W-:Y:S01]  /*00b0*/  UMOV UR4, 0x400 ;  /* 0x0000040000047882 */ /* 0x000fe20000000000 */
[----:B------:R-:W1:Y:S02]  /*00c0*/  LDCU UR7, c[0x0][0x360] ;  /* 0x00006c00ff0777ac */ /* 0x000e640008000800 */
[----:B-1----:R-:W-:Y:S02]  /*00d0*/  UISETP.GE.U32.AND UP0, UPT, UR7, 0x2, UPT ;  /* 0x000000020700788c */ /* 0x002fe4000bf06070 */
[----:B0-----:R-:W-:-:S06]  /*00e0*/  ULEA UR4, UR5, UR4, 0x18 ;  /* 0x0000000405047291 */ /* 0x001fcc000f8ec0ff */
[----:B------:R-:W-:-:S05]  /*00f0*/  LEA R3, R7, UR4, 0x2 ;  /* 0x0000000407037c11 */ /* 0x000fca000f8e10ff */
[----:B--2---:R0:W-:Y:S01]  /*0100*/  STS [R3], R4 ;  /* 0x0000000403007388 */ /* 0x0041e20000000800 */
[----:B------:R-:W-:Y:S06]  /*0110*/  BAR.SYNC.DEFER_BLOCKING 0x0 ;  /* 0x0000000000007b1d */ /* 0x000fec0000010000 */
[----:B------:R-:W-:Y:S05]  /*0120*/  BRA.U !UP0, `(.L_x_0) ;  /* 0x0000000108547547 */ /* 0x000fea000b800000 */
[----:B------:R-:W-:-:S05]  /*0130*/  UMOV UR5, 0x1 ;  /* 0x0000000100057882 */ /* 0x000fca0000000000 */
.L_x_3:
[----:B------:R-:W-:Y:S01]  /*0140*/  USHF.L.U32 UR6, UR5, 0x1, URZ ;  /* 0x0000000105067899 */ /* 0x000fe200080006ff */
[----:B------:R-:W-:Y:S05]  /*0150*/  BSSY.RECONVERGENT B0, `(.L_x_1) ;  /* 0x000000e000007945 */ /* 0x000fea0003800200 */
[----:B0-----:R-:W-:-:S05]  /*0160*/  IMAD R4, R7, UR6, RZ ;  /* 0x0000000607047c24 */ /* 0x001fca000f8e02ff */
[----:B------:R-:W-:-:S13]  /*0170*/  ISETP.GE.U32.AND P0, PT, R4, UR7, PT ;  /* 0x0000000704007c0c */ /* 0x000fda000bf06070 */
[----:B------:R-:W-:Y:S05]  /*0180*/  @P0 BRA `(.L_x_2) ;  /* 0x0000000000280947 */ /* 0x000fea0003800000 */
[C---:B------:R-:W-:Y:S01]  /*0190*/  VIADD R0, R4.reuse, UR5 ;  /* 0x0000000504007c36 */ /* 0x040fe20008000000 */
[----:B------:R-:W-:-:S04]  /*01a0*/  LEA R4, R4, UR4, 0x2 ;  /* 0x0000000404047c11 */ /* 0x000fc8000f8e10ff */
[C---:B------:R-:W-:Y:S02]  /*01b0*/  ISETP.GE.U32.AND P0, PT, R0.reuse, UR7, PT ;  /* 0x0000000700007c0c */ /* 0x040fe4000bf06070 */
[----:B------:R-:W-:-:S11]  /*01c0*/  LEA R0, R0, UR4, 0x2 ;  /* 0x0000000400007c11 */ /* 0x000fd6000f8e10ff */
[----:B------:R-:W-:Y:S04]  /*01d0*/  @!P0 LDS R3, [R0] ;  /* 0x0000000000038984 */ /* 0x000fe80000000800 */
[----:B------:R-:W-:Y:S04]  /*01e0*/  @P0 STS [R0], RZ ;  /* 0x000000ff00000388 */ /* 0x000fe80000000800 */
[----:B------:R-:W0:Y:S01]  /*01f0*/  LDS R6, [R4] ;  /* 0x0000000004067984 */ /* 0x000e220000000800 */
[----:B------:R-:W-:-:S04]  /*0200*/  @P0 IMAD.MOV.U32 R3, RZ, RZ, RZ ;  /* 0x000000ffff030224 */ /* 0x000fc800078e00ff */
[----:B0-----:R-:W-:-:S05]  /*0210*/  FADD R3, R6, R3 ;  /* 0x0000000306037221 */ /* 0x001fca0000000000 */
[----:B------:R0:W-:Y:S02]  /*0220*/  STS [R4], R3 ;  /* 0x0000000304007388 */ /* 0x0001e40000000800 */
.L_x_2:
[----:B------:R-:W-:Y:S05]  /*0230*/  BSYNC.RECONVERGENT B0 ;  /* 0x0000000000007941 */ /* 0x000fea0003800200 */
.L_x_1:
[----:B------:R-:W-:Y:S01]  /*0240*/  BAR.SYNC.DEFER_BLOCKING 0x0 ;  /* 0x0000000000007b1d */ /* 0x000fe20000010000 */
[----:B------:R-:W-:-:S05]  /*0250*/  UISETP.GE.U32.AND UP0, UPT, UR6, UR7, UPT ;  /* 0x000000070600728c */ /* 0x000fca000bf06070 */
[----:B------:R-:W-:-:S04]  /*0260*/  UMOV UR5, UR6 ;  /* 0x0000000600057c82 */ /* 0x000fc80008000000 */
[----:B------:R-:W-:Y:S05]  /*0270*/  BRA.U !UP0, `(.L_x_3) ;  /* 0xfffffffd08b07547 */ /* 0x000fea000b83ffff */
.L_x_0:
[----:B------:R-:W-:-:S13]  /*0280*/  ISETP.NE.AND P0, PT, R7, RZ, PT ;  /* 0x000000ff0700720c */ /* 0x000fda0003f05270 */
[----:B------:R-:W-:Y:S05]  /*0290*/  @P0 EXIT ;  /* 0x000000000000094d */ /* 0x000fea0003800000 */
[----:B------:R-:W1:Y:S01]  /*02a0*/  S2UR UR5, SR_CgaCtaId ;  /* 0x00000000000579c3 */ /* 0x000e620000008800 */
[----:B------:R-:W-:Y:S01]  /*02b0*/  UMOV UR4, 0x400 ;  /* 0x0000040000047882 */ /* 0x000fe20000000000 */
[----:B0-----:R-:W-:Y:S02]  /*02c0*/  IMAD.MOV.U32 R4, RZ, RZ, 0x3b370fbb ;  /* 0x3b370fbbff047424 */ /* 0x001fe400078e00ff */
[----:B------:R-:W-:-:S04]  /*02d0*/  IMAD.MOV.U32 R3, RZ, RZ, 0x43b30000 ;  /* 0x43b30000ff037424 */ /* 0x000fc800078e00ff */
[----:B------:R-:W-:-:S04]  /*02e0*/  FFMA R3, R4, -R3, 1 ;  /* 0x3f80000004037423 */ /* 0x000fc80000000803 */
[----:B------:R-:W-:Y:S01]  /*02f0*/  FFMA R3, R3, R4, 0.002793296007439494133 ;  /* 0x3b370fbb03037423 */ /* 0x000fe20000000004 */
[----:B-1----:R-:W-:-:S09]  /*0300*/  ULEA UR4, UR5, UR4, 0x18 ;  /* 0x0000000405047291 */ /* 0x002fd2000f8ec0ff */
[----:B------:R-:W0:Y:S02]  /*0310*/  LDS R0, [UR4] ;  /* 0x00000004ff007984 */ /* 0x000e240008000800 */
[----:B0-----:R-:W0:Y:S01]  /*0320*/  FCHK P0, R0, 358 ;  /* 0x43b3000000007902 */ /* 0x001e220000000000 */
[----:B------:R-:W-:-:S04]  /*0330*/  FFMA R4, R0, R3, RZ ;  /* 0x0000000300047223 */ /* 0x000fc800000000ff */
[----:B------:R-:W-:-:S04]  /*0340*/  FFMA R5, R4, -358, R0 ;  /* 0xc3b3000004057823 */ /* 0x000fc80000000000 */
[----:B------:R-:W-:Y:S01]  /*0350*/  FFMA R7, R3, R5, R4 ;  /* 0x0000000503077223 */ /* 0x000fe20000000004 */
[----:B0-----:R-:W-:Y:S06]  /*0360*/  @!P0 BRA `(.L_x_4) ;  /* 0x0000000000088947 */ /* 0x001fec0003800000 */
[----:B------:R-:W-:-:S07]  /*0370*/  MOV R4, 0x390 ;  /* 0x0000039000047802 */ /* 0x000fce0000000f00 */
[----:B------:R-:W-:Y:S05]  /*0380*/  CALL.REL.NOINC `($__internal_0_$__cuda_sm3x_div_rn_noftz_f32_slowpath) ;  /* 0x0000000000147944 */ /* 0x000fea0003c00000 */
.L_x_4:
[----:B------:R-:W0:Y:S02]  /*0390*/  LDC.64 R4, c[0x0][0x388] ;  /* 0x0000e200ff047b82 */ /* 0x000e240000000a00 */
[----:B0-----:R-:W-:-:S05]  /*03a0*/  IMAD.WIDE.U32 R2, R2, 0x4, R4 ;  /* 0x0000000402027825 */ /* 0x001fca00078e0004 */
[----:B------:R-:W-:Y:S01]  /*03b0*/  STG.E desc[UR8][R2.64], R7 ;  /* 0x0000000702007986 */ /* 0x000fe2000c101908 */
[----:B------:R-:W-:Y:S06]  /*03c0*/  BAR.SYNC.DEFER_BLOCKING 0x0 ;  /* 0x0000000000007b1d */ /* 0x000fec0000010000 */
[----:B------:R-:W-:Y:S05]  /*03d0*/  EXIT ;  /* 0x000000000000794d */ /* 0x000fea0003800000 */
        .weak           $__internal_0_$__cuda_sm3x_div_rn_noftz_f32_slowpath
        .type           $__internal_0_$__cuda_sm3x_div_rn_noftz_f32_slowpath,@function
        .size           $__internal_0_$__cuda_sm3x_div_rn_noftz_f32_slowpath,(.L_x_14 - $__internal_0_$__cuda_sm3x_div_rn_noftz_f32_slowpath)
$__internal_0_$__cuda_sm3x_div_rn_noftz_f32_slowpath:
[--C-:B------:R-:W-:Y:S01]  /*03e0*/  SHF.R.U32.HI R3, RZ, 0x17, R0.reuse ;  /* 0x00000017ff037819 */ /* 0x100fe20000011600 */
[----:B------:R-:W-:-:S03]  /*03f0*/  IMAD.MOV.U32 R5, RZ, RZ, R0 ;  /* 0x000000ffff057224 */ /* 0x000fc600078e0000 */
[----:B------:R-:W-:-:S05]  /*0400*/  LOP3.LUT R3, R3, 0xff, RZ, 0xc0, !PT ;  /* 0x000000ff03037812 */ /* 0x000fca00078ec0ff */
[----:B------:R-:W-:-:S05]  /*0410*/  VIADD R7, R3, 0xffffffff ;  /* 0xffffffff03077836 */ /* 0x000fca0000000000 */
[----:B------:R-:W-:-:S13]  /*0420*/  ISETP.GT.U32.OR P0, PT, R7, 0xfd, !PT ;  /* 0x000000fd0700780c */ /* 0x000fda0007f04470 */
[----:B------:R-:W-:Y:S01]  /*0430*/  @!P0 IMAD.MOV.U32 R6, RZ, RZ, RZ ;  /* 0x000000ffff068224 */ /* 0x000fe200078e00ff */
[----:B------:R-:W-:Y:S06]  /*0440*/  @!P0 BRA `(.L_x_5) ;  /* 0x00000000003c8947 */ /* 0x000fec0003800000 */
[----:B------:R-:W-:-:S13]  /*0450*/  FSETP.GTU.FTZ.AND P0, PT, |R0|, +INF , PT ;  /* 0x7f8000000000780b */ /* 0x000fda0003f1c200 */
[----:B------:R-:W-:Y:S05]  /*0460*/  @P0 BRA `(.L_x_6) ;  /* 0x0000000400280947 */ /* 0x000fea0003800000 */
[----:B------:R-:W-:-:S05]  /*0470*/  IMAD.MOV.U32 R6, RZ, RZ, 0x43b30000 ;  /* 0x43b30000ff067424 */ /* 0x000fca00078e00ff */
[----:B------:R-:W-:-:S13]  /*0480*/  LOP3.LUT P0, RZ, R6, 0x7fffffff, R5, 0xc8, !PT ;  /* 0x7fffffff06ff7812 */ /* 0x000fda000780c805 */
[----:B------:R-:W-:Y:S05]  /*0490*/  @!P0 BRA `(.L_x_7) ;  /* 0x0000000400148947 */ /* 0x000fea0003800000 */
[----:B------:R-:W-:-:S13]  /*04a0*/  LOP3.LUT P0, RZ, R5, 0x7fffffff, RZ, 0xc0, !PT ;  /* 0x7fffffff05ff7812 */ /* 0x000fda000780c0ff */
[----:B------:R-:W-:Y:S05]  /*04b0*/  @!P0 BRA `(.L_x_8) ;  /* 0x0000000400048947 */ /* 0x000fea0003800000 */
[----:B------:R-:W-:Y:S02]  /*04c0*/  FSETP.NEU.FTZ.AND P0, PT, |R0|, +INF , PT ;  /* 0x7f8000000000780b */ /* 0x000fe40003f1d200 */
[----:B------:R-:W-:-:S04]  /*04d0*/  LOP3.LUT P1, RZ, R6, 0x7fffffff, RZ, 0xc0, !PT ;  /* 0x7fffffff06ff7812 */ /* 0x000fc8000782c0ff */
[----:B------:R-:W-:-:S13]  /*04e0*/  PLOP3.LUT P0, PT, P0, P1, PT, 0x2f, 0xf2 ;  /* 0x0000000000f2781c */ /* 0x000fda0000702577 */
[----:B------:R-:W-:Y:S05]  /*04f0*/  @P0 BRA `(.L_x_9) ;  /* 0x0000000000e80947 */ /* 0x000fea0003800000 */
[----:B------:R-:W-:-:S13]  /*0500*/  ISETP.GE.AND P0, PT, R7, RZ, PT ;  /* 0x000000ff0700720c */ /* 0x000fda0003f06270 */
[----:B------:R-:W-:Y:S02]  /*0510*/  @P0 IMAD.MOV.U32 R6, RZ, RZ, RZ ;  /* 0x000000ffff060224 */ /* 0x000fe400078e00ff */
[----:B------:R-:W-:Y:S01]  /*0520*/  @!P0 FFMA R5, R0, 1.84467440737095516160e+19, RZ ;  /* 0x5f80000000058823 */ /* 0x000fe200000000ff */
[----:B------:R-:W-:-:S07]  /*0530*/  @!P0 IMAD.MOV.U32 R6, RZ, RZ, -0x40 ;  /* 0xffffffc0ff068424 */ /* 0x000fce00078e00ff */
.L_x_5:
[----:B------:R-:W-:Y:S01]  /*0540*/  UMOV UR4, 0x43b30000 ;  /* 0x43b3000000047882 */ /* 0x000fe20000000000 */
[----:B------:R-:W-:Y:S01]  /*0550*/  VIADD R3, R3, 0xffffff81 ;  /* 0xffffff8103037836 */ /* 0x000fe20000000000 */
[----:B------:R-:W-:-:S03]  /*0560*/  UIADD3 UR4, UPT, UPT, UR4, -0x4000000, URZ ;  /* 0xfc00000004047890 */ /* 0x000fc6000fffe0ff */
[----:B------:R-:W-:Y:S01]  /*0570*/  IMAD R0, R3, -0x800000, R5 ;  /* 0xff80000003007824 */ /* 0x000fe200078e0205 */
[----:B------:R-:W-:Y:S02]  /*0580*/  IADD3 R6, PT, PT, R6, -0x8, R3 ;  /* 0xfffffff806067810 */ /* 0x000fe40007ffe003 */
[----:B------:R-:W-:-:S03]  /*0590*/  FADD.FTZ R9, -RZ, -UR4 ;  /* 0x80000004ff097e21 */ /* 0x000fc60008010100 */
[----:B------:R-:W0:Y:S02]  /*05a0*/  MUFU.RCP R7, UR4 ;  /* 0x0000000400077d08 */ /* 0x000e240008001000 */
[----:B0-----:R-:W-:-:S04]  /*05b0*/  FFMA R8, R7, R9, 1 ;  /* 0x3f80000007087423 */ /* 0x001fc80000000009 */
[----:B------:R-:W-:-:S04]  /*05c0*/  FFMA R7, R7, R8, R7 ;  /* 0x0000000807077223 */ /* 0x000fc80000000007 */
[----:B------:R-:W-:-:S04]  /*05d0*/  FFMA R8, R0, R7, RZ ;  /* 0x0000000700087223 */ /* 0x000fc800000000ff */
[----:B------:R-:W-:-:S04]  /*05e0*/  FFMA R5, R9, R8, R0 ;  /* 0x0000000809057223 */ /* 0x000fc80000000000 */
[----:B------:R-:W-:-:S04]  /*05f0*/  FFMA R8, R7, R5, R8 ;  /* 0x0000000507087223 */ /* 0x000fc80000000008 */
[----:B------:R-:W-:-:S04]  /*0600*/  FFMA R9, R9, R8, R0 ;  /* 0x0000000809097223 */ /* 0x000fc80000000000 */
[----:B------:R-:W-:-:S05]  /*0610*/  FFMA R5, R7, R9, R8 ;  /* 0x0000000907057223 */ /* 0x000fca0000000008 */
[----:B------:R-:W-:-:S04]  /*0620*/  SHF.R.U32.HI R0, RZ, 0x17, R5 ;  /* 0x00000017ff007819 */ /* 0x000fc80000011605 */
[----:B------:R-:W-:-:S05]  /*0630*/  LOP3.LUT R0, R0, 0xff, RZ, 0xc0, !PT ;  /* 0x000000ff00007812 */ /* 0x000fca00078ec0ff */
[----:B------:R-:W-:-:S04]  /*0640*/  IMAD.IADD R10, R0, 0x1, R6 ;  /* 0x00000001000a7824 */ /* 0x000fc800078e0206 */
[----:B------:R-:W-:-:S05]  /*0650*/  VIADD R0, R10, 0xffffffff ;  /* 0xffffffff0a007836 */ /* 0x000fca0000000000 */
[----:B------:R-:W-:-:S13]  /*0660*/  ISETP.GE.U32.AND P0, PT, R0, 0xfe, PT ;  /* 0x000000fe0000780c */ /* 0x000fda0003f06070 */
[----:B------:R-:W-:Y:S05]  /*0670*/  @!P0 BRA `(.L_x_10) ;  /* 0x0000000000808947 */ /* 0x000fea0003800000 */
[----:B------:R-:W-:-:S13]  /*0680*/  ISETP.GT.AND P0, PT, R10, 0xfe, PT ;  /* 0x000000fe0a00780c */ /* 0x000fda0003f04270 */
[----:B------:R-:W-:Y:S05]  /*0690*/  @P0 BRA `(.L_x_11) ;  /* 0x00000000006c0947 */ /* 0x000fea0003800000 */
[----:B------:R-:W-:-:S13]  /*06a0*/  ISETP.GE.AND P0, PT, R10, 0x1, PT ;  /* 0x000000010a00780c */ /* 0x000fda0003f06270 */
[----:B------:R-:W-:Y:S05]  /*06b0*/  @P0 BRA `(.L_x_12) ;  /* 0x0000000000980947 */ /* 0x000fea0003800000 */
[----:B------:R-:W-:Y:S02]  /*06c0*/  ISETP.GE.AND P0, PT, R10, -0x18, PT ;  /* 0xffffffe80a00780c */ /* 0x000fe40003f06270 */
[----:B------:R-:W-:-:S11]  /*06d0*/  LOP3.LUT R5, R5, 0x80000000, RZ, 0xc0, !PT ;  /* 0x8000000005057812 */ /* 0x000fd600078ec0ff */
[----:B------:R-:W-:Y:S05]  /*06e0*/  @!P0 BRA `(.L_x_12) ;  /* 0x00000000008c8947 */ /* 0x000fea0003800000 */
[CCC-:B------:R-:W-:Y:S01]  /*06f0*/  FFMA.RZ R0, R7.reuse, R9.reuse, R8.reuse ;  /* 0x0000000907007223 */ /* 0x1c0fe2000000c008 */
[C---:B------:R-:W-:Y:S01]  /*0700*/  VIADD R6, R10.reuse, 0x20 ;  /* 0x000000200a067836 */ /* 0x040fe20000000000 */
[C---:B------:R-:W-:Y:S02]  /*0710*/  ISETP.NE.AND P2, PT, R10.reuse, RZ, PT ;  /* 0x000000ff0a00720c */ /* 0x040fe40003f45270 */
[----:B------:R-:W-:Y:S02]  /*0720*/  ISETP.NE.AND P1, PT, R10, RZ, PT ;  /* 0x000000ff0a00720c */ /* 0x000fe40003f25270 */
[----:B------:R-:W-:Y:S01]  /*0730*/  LOP3.LUT R3, R0, 0x7fffff, RZ, 0xc0, !PT ;  /* 0x007fffff00037812 */ /* 0x000fe200078ec0ff */
[CCC-:B------:R-:W-:Y:S01]  /*0740*/  FFMA.RP R0, R7.reuse, R9.reuse, R8.reuse ;  /* 0x0000000907007223 */ /* 0x1c0fe20000008008 */
[----:B------:R-:W-:Y:S01]  /*0750*/  FFMA.RM R7, R7, R9, R8 ;  /* 0x0000000907077223 */ /* 0x000fe20000004008 */
[----:B------:R-:W-:Y:S01]  /*0760*/  IMAD.MOV R8, RZ, RZ, -R10 ;  /* 0x000000ffff087224 */ /* 0x000fe200078e0a0a */
[----:B------:R-:W-:-:S03]  /*0770*/  LOP3.LUT R3, R3, 0x800000, RZ, 0xfc, !PT ;  /* 0x0080000003037812 */ /* 0x000fc600078efcff */
[----:B------:R-:W-:Y:S02]  /*0780*/  FSETP.NEU.FTZ.AND P0, PT, R0, R7, PT ;  /* 0x000000070000720b */ /* 0x000fe40003f1d000 */
[----:B------:R-:W-:Y:S02]  /*0790*/  SHF.L.U32 R6, R3, R6, RZ ;  /* 0x0000000603067219 */ /* 0x000fe400000006ff */
[----:B------:R-:W-:Y:S02]  /*07a0*/  SEL R0, R8, RZ, P2 ;  /* 0x000000ff08007207 */ /* 0x000fe40001000000 */
[----:B------:R-:W-:Y:S02]  /*07b0*/  ISETP.NE.AND P1, PT, R6, RZ, P1 ;  /* 0x000000ff0600720c */ /* 0x000fe40000f25270 */
[----:B------:R-:W-:Y:S02]  /*07c0*/  SHF.R.U32.HI R0, RZ, R0, R3 ;  /* 0x00000000ff007219 */ /* 0x000fe40000011603 */
[----:B------:R-:W-:-:S02]  /*07d0*/  PLOP3.LUT P0, PT, P0, P1, PT, 0xf8, 0x8f ;  /* 0x00000000008f781c */ /* 0x000fc40000703f70 */
[----:B------:R-:W-:Y:S02]  /*07e0*/  SHF.R.U32.HI R6, RZ, 0x1, R0 ;  /* 0x00000001ff067819 */ /* 0x000fe40000011600 */
[----:B------:R-:W-:-:S04]  /*07f0*/  SEL R3, RZ, 0x1, !P0 ;  /* 0x00000001ff037807 */ /* 0x000fc80004000000 */
[----:B------:R-:W-:-:S04]  /*0800*/  LOP3.LUT R3, R3, 0x1, R6, 0xf8, !PT ;  /* 0x0000000103037812 */ /* 0x000fc800078ef806 */
[----:B------:R-:W-:-:S05]  /*0810*/  LOP3.LUT R3, R3, R0, RZ, 0xc0, !PT ;  /* 0x0000000003037212 */ /* 0x000fca00078ec0ff */
[----:B------:R-:W-:-:S05]  /*0820*/  IMAD.IADD R6, R6, 0x1, R3 ;  /* 0x0000000106067824 */ /* 0x000fca00078e0203 */
[----:B------:R-:W-:Y:S01]  /*0830*/  LOP3.LUT R5, R6, R5, RZ, 0xfc, !PT ;  /* 0x0000000506057212 */ /* 0x000fe200078efcff */
[----:B------:R-:W-:Y:S06]  /*0840*/  BRA `(.L_x_12) ;  /* 0x0000000000347947 */ /* 0x000fec0003800000 */
.L_x_11:
[----:B------:R-:W-:-:S04]  /*0850*/  LOP3.LUT R5, R5, 0x80000000, RZ, 0xc0, !PT ;  /* 0x8000000005057812 */ /* 0x000fc800078ec0ff */
[----:B------:R-:W-:Y:S01]  /*0860*/  LOP3.LUT R5, R5, 0x7f800000, RZ, 0xfc, !PT ;  /* 0x7f80000005057812 */ /* 0x000fe200078efcff */
[----:B------:R-:W-:Y:S06]  /*0870*/  BRA `(.L_x_12) ;  /* 0x0000000000287947 */ /* 0x000fec0003800000 */
.L_x_10:
[----:B------:R-:W-:Y:S01]  /*0880*/  IMAD R5, R6, 0x800000, R5 ;  /* 0x0080000006057824 */ /* 0x000fe200078e0205 */
[----:B------:R-:W-:Y:S06]  /*0890*/  BRA `(.L_x_12) ;  /* 0x0000000000207947 */ /* 0x000fec0003800000 */
.L_x_9:
[----:B------:R-:W-:-:S04]  /*08a0*/  LOP3.LUT R5, R6, 0x80000000, R5, 0x48, !PT ;  /* 0x8000000006057812 */ /* 0x000fc800078e4805 */
[----:B------:R-:W-:Y:S01]  /*08b0*/  LOP3.LUT R5, R5, 0x7f800000, RZ, 0xfc, !PT ;  /* 0x7f80000005057812 */ /* 0x000fe200078efcff */
[----:B------:R-:W-:Y:S06]  /*08c0*/  BRA `(.L_x_12) ;  /* 0x0000000000147947 */ /* 0x000fec0003800000 */
.L_x_8:
[----:B------:R-:W-:Y:S01]  /*08d0*/  LOP3.LUT R5, R6, 0x80000000, R5, 0x48, !PT ;  /* 0x8000000006057812 */ /* 0x000fe200078e4805 */
[----:B------:R-:W-:Y:S06]  /*08e0*/  BRA `(.L_x_12) ;  /* 0x00000000000c7947 */ /* 0x000fec0003800000 */
.L_x_7:
[----:B------:R-:W0:Y:S01]  /*08f0*/  MUFU.RSQ R5, -QNAN ;  /* 0xffc0000000057908 */ /* 0x000e220000001400 */
[----:B------:R-:W-:Y:S05]  /*0900*/  BRA `(.L_x_12) ;  /* 0x0000000000047947 */ /* 0x000fea0003800000 */
.L_x_6:
[----:B------:R-:W-:-:S07]  /*0910*/  FADD.FTZ R5, R0, 358 ;  /* 0x43b3000000057421 */ /* 0x000fce0000010000 */
.L_x_12:
[----:B0-----:R-:W-:Y:S02]  /*0920*/  IMAD.MOV.U32 R7, RZ, RZ, R5 ;  /* 0x000000ffff077224 */ /* 0x001fe400078e0005 */
[----:B------:R-:W-:-:S04]  /*0930*/  IMAD.MOV.U32 R5, RZ, RZ, 0x0 ;  /* 0x00000000ff057424 */ /* 0x000fc800078e00ff */
[----:B------:R-:W-:Y:S05]  /*0940*/  RET.REL.NODEC R4 `(_Z6kernelPfS_) ;  /* 0xfffffff404ac7950 */ /* 0x000fea0003c3ffff */
.L_x_13:
[----:B------:R-:W-:-:S00]  /*0950*/  BRA `(.L_x_13) ;  /* 0xfffffffc00fc7947 */ /* 0x000fc0000383ffff */
[----:B------:R-:W-:-:S00]  /*0960*/  NOP ;  /* 0x0000000000007918 */ /* 0x000fc00000000000 */
        /* <DEDUP_REMOVED lines=9> */
.L_x_14:


//--------------------- .nv.shared._Z6kernelPfS_  --------------------------
	.section	.nv.shared._Z6kernelPfS_,"aw",@nobits
	.sectionflags	@""
	.align	4
.nv.shared._Z6kernelPfS_:
	.zero		2456


//--------------------- .nv.shared.reserved.0     --------------------------
	.section	.nv.shared.reserved.0,"aw",@nobits
	.weak		__nv_reservedSMEM_offset_0_alias
	.size		__nv_reservedSMEM_offset_0_alias, 0, 64
	.other		__nv_reservedSMEM_offset_0_alias,@"STO_CUDA_RESERVED_SHARED STV_DEFAULT"
__nv_reservedSMEM_offset_0_alias:
	.zero		0
	.zero		64


//--------------------- .nv.constant0._Z6kernelPfS_ --------------------------
	.section	.nv.constant0._Z6kernelPfS_,"a",@progbits
	.sectionflags	@""
	.align	4
.nv.constant0._Z6kernelPfS_:
	.zero		912


//--------------------- SYMBOLS --------------------------

	.type		.nv.reservedSmem.offset0,@object
	.size		.nv.reservedSmem.offset0,0x4
	.type		.nv.reservedSmem.cap,@object
	.size		.nv.reservedSmem.cap,0x4
